	.headerflags	@"EF_CUDA_TEXMODE_UNIFIED EF_CUDA_64BIT_ADDRESS EF_CUDA_ACCELERATORS EF_CUDA_SM90 EF_CUDA_VIRTUAL_SM(EF_CUDA_SM90)"
	.elftype	@"ET_EXEC"


//--------------------- .nv.info                  --------------------------
	.section	.nv.info,"",@"SHT_CUDA_INFO"
	.align	4


	//----- nvinfo : EIATTR_REGCOUNT
	.align		4
        /*0000*/ 	.byte	0x04, 0x2f
        /*0002*/ 	.short	(.L_1 - .L_0)
	.align		4
.L_0:
        /*0004*/ 	.word	index@(triton_poi_fused_convolution_10)
        /*0008*/ 	.word	0x0000000c


	//----- nvinfo : EIATTR_MIN_STACK_SIZE
	.align		4
.L_1:
        /*000c*/ 	.byte	0x04, 0x12
        /*000e*/ 	.short	(.L_3 - .L_2)
	.align		4
.L_2:
        /*0010*/ 	.word	index@(triton_poi_fused_convolution_10)
        /*0014*/ 	.word	0x00000000


	//----- nvinfo : EIATTR_FRAME_SIZE
	.align		4
.L_3:
        /*0018*/ 	.byte	0x04, 0x11
        /*001a*/ 	.short	(.L_5 - .L_4)
	.align		4
.L_4:
        /*001c*/ 	.word	index@(triton_poi_fused_convolution_10)
        /*0020*/ 	.word	0x00000000


	//----- nvinfo : EIATTR_MIN_STACK_SIZE
	.align		4
.L_5:
        /*0024*/ 	.byte	0x04, 0x12
        /*0026*/ 	.short	(.L_7 - .L_6)
	.align		4
.L_6:
        /*0028*/ 	.word	index@(triton_poi_fused_convolution_10)
        /*002c*/ 	.word	0x00000000
.L_7:


//--------------------- .nv.info.triton_poi_fused_convolution_10 --------------------------
	.section	.nv.info.triton_poi_fused_convolution_10,"",@"SHT_CUDA_INFO"
	.sectionflags	@""
	.align	4


	//----- nvinfo : EIATTR_CUDA_API_VERSION
	.align		4
        /*0000*/ 	.byte	0x04, 0x37
        /*0002*/ 	.short	(.L_9 - .L_8)
.L_8:
        /*0004*/ 	.word	0x0000007c


	//----- nvinfo : EIATTR_KPARAM_INFO
	.align		4
.L_9:
        /*0008*/ 	.byte	0x04, 0x17
        /*000a*/ 	.short	(.L_11 - .L_10)
.L_10:
        /*000c*/ 	.word	0x00000000
        /*0010*/ 	.short	0x0002
        /*0012*/ 	.short	0x0010
        /*0014*/ 	.byte	0x00, 0xf0, 0x11, 0x00


	//----- nvinfo : EIATTR_KPARAM_INFO
	.align		4
.L_11:
        /*0018*/ 	.byte	0x04, 0x17
        /*001a*/ 	.short	(.L_13 - .L_12)
.L_12:
        /*001c*/ 	.word	0x00000000
        /*0020*/ 	.short	0x0001
        /*0022*/ 	.short	0x0008
        /*0024*/ 	.byte	0x00, 0xf4, 0x21, 0x00


	//----- nvinfo : EIATTR_KPARAM_INFO
	.align		4
.L_13:
        /*0028*/ 	.byte	0x04, 0x17
        /*002a*/ 	.short	(.L_15 - .L_14)
.L_14:
        /*002c*/ 	.word	0x00000000
        /*0030*/ 	.short	0x0000
        /*0032*/ 	.short	0x0000
        /*0034*/ 	.byte	0x00, 0xf4, 0x21, 0x00


	//----- nvinfo : EIATTR_SPARSE_MMA_MASK
	.align		4
.L_15:
        /*0038*/ 	.byte	0x03, 0x50
        /*003a*/ 	.short	0x0000


	//----- nvinfo : EIATTR_MAXREG_COUNT
	.align		4
        /*003c*/ 	.byte	0x03, 0x1b
        /*003e*/ 	.short	0x00ff


	//----- nvinfo : EIATTR_EXIT_INSTR_OFFSETS
	.align		4
        /*0040*/ 	.byte	0x04, 0x1c
        /*0042*/ 	.short	(.L_17 - .L_16)


	//   ....[0]....
.L_16:
        /*0044*/ 	.word	0x00000180


	//   ....[1]....
        /*0048*/ 	.word	0x000001a0


	//----- nvinfo : EIATTR_REQNTID
	.align		4
.L_17:
        /*004c*/ 	.byte	0x04, 0x10
        /*004e*/ 	.short	(.L_19 - .L_18)
.L_18:
        /*0050*/ 	.word	0x00000080
        /*0054*/ 	.word	0x00000001
        /*0058*/ 	.word	0x00000001


	//----- nvinfo : EIATTR_CBANK_PARAM_SIZE
	.align		4
.L_19:
        /*005c*/ 	.byte	0x03, 0x19
        /*005e*/ 	.short	0x0014


	//----- nvinfo : EIATTR_PARAM_CBANK
	.align		4
        /*0060*/ 	.byte	0x04, 0x0a
        /*0062*/ 	.short	(.L_21 - .L_20)
	.align		4
.L_20:
        /*0064*/ 	.word	index@(.nv.constant0.triton_poi_fused_convolution_10)
        /*0068*/ 	.short	0x0210
        /*006a*/ 	.short	0x0014


	//----- nvinfo : EIATTR_SW_WAR
	.align		4
.L_21:
        /*006c*/ 	.byte	0x04, 0x36
        /*006e*/ 	.short	(.L_23 - .L_22)
.L_22:
        /*0070*/ 	.word	0x00000008
.L_23:


//--------------------- .nv.callgraph             --------------------------
	.section	.nv.callgraph,"",@"SHT_CUDA_CALLGRAPH"
	.align	4
	.sectionentsize	8
	.align		4
        /*0000*/ 	.word	0x00000000
	.align		4
        /*0004*/ 	.word	0xffffffff
	.align		4
        /*0008*/ 	.word	0x00000000
	.align		4
        /*000c*/ 	.word	0xfffffffe
	.align		4
        /*0010*/ 	.word	0x00000000
	.align		4
        /*0014*/ 	.word	0xfffffffd
	.align		4
        /*0018*/ 	.word	0x00000000
	.align		4
        /*001c*/ 	.word	0xfffffffc


//--------------------- .text.triton_poi_fused_convolution_10 --------------------------
	.section	.text.triton_poi_fused_convolution_10,"ax",@progbits
	.align	128
        .global         triton_poi_fused_convolution_10
        .type           triton_poi_fused_convolution_10,@function
        .size           triton_poi_fused_convolution_10,(.L_x_1 - triton_poi_fused_convolution_10)
        .other          triton_poi_fused_convolution_10,@"STO_CUDA_ENTRY STV_DEFAULT"
triton_poi_fused_convolution_10:
.text.triton_poi_fused_convolution_10:
[----:B------:R-:W0:Y:S02]  /*0000*/  LDC R1, c[0x0][0x28] ;  /* 0x00000a00ff017b82 */ /* 0x000e240000000800 */
[----:B------:R-:W1:Y:S01]  /*0010*/  S2R R0, SR_TID.X ;  /* 0x0000000000007919 */ /* 0x000e620000002100 */
[----:B------:R-:W2:Y:S01]  /*0020*/  LDC.64 R4, c[0x0][0x218] ;  /* 0x00008600ff047b82 */ /* 0x000ea20000000a00 */
[----:B------:R-:W-:Y:S01]  /*0030*/  ULDC.64 UR4, c[0x0][0x208] ;  /* 0x0000820000047ab9 */ /* 0x000fe20000000a00 */
[----:B------:R-:W3:Y:S01]  /*0040*/  S2R R7, SR_CTAID.X ;  /* 0x0000000000077919 */ /* 0x000ee20000002500 */
[----:B-1----:R-:W-:Y:S02]  /*0050*/  LOP3.LUT R0, R0, 0x7f, RZ, 0xc0, !PT ;  /* 0x0000007f00007812 */ /* 0x002fe400078ec0ff */
[----:B---3--:R-:W-:-:S03]  /*0060*/  SHF.R.S32.HI R2, RZ, 0x18, R7 ;  /* 0x00000018ff027819 */ /* 0x008fc60000011407 */
[----:B------:R-:W-:Y:S01]  /*0070*/  IMAD R7, R7, 0x80, R0 ;  /* 0x0000008007077824 */ /* 0x000fe200078e0200 */
[----:B------:R-:W-:Y:S02]  /*0080*/  SGXT R0, R2, 0x1 ;  /* 0x000000010200781a */ /* 0x000fe40000000200 */
[----:B------:R-:W1:Y:S02]  /*0090*/  LDC.64 R2, c[0x0][0x210] ;  /* 0x00008400ff027b82 */ /* 0x000e640000000a00 */
[----:B------:R-:W-:Y:S02]  /*00a0*/  ISETP.GE.AND P0, PT, R7, 0x150, PT ;  /* 0x000001500700780c */ /* 0x000fe40003f06270 */
[----:B------:R-:W-:-:S04]  /*00b0*/  LEA.HI R0, R0, R7, RZ, 0x2 ;  /* 0x0000000700007211 */ /* 0x000fc800078f10ff */
[----:B------:R-:W-:-:S05]  /*00c0*/  SHF.R.S32.HI R0, RZ, 0x2, R0 ;  /* 0x00000002ff007819 */ /* 0x000fca0000011400 */
[----:B------:R-:W-:-:S05]  /*00d0*/  IMAD.HI R6, R0, 0x30c30c31, RZ ;  /* 0x30c30c3100067827 */ /* 0x000fca00078e02ff */
[----:B------:R-:W-:-:S04]  /*00e0*/  SHF.R.U32.HI R9, RZ, 0x1f, R6 ;  /* 0x0000001fff097819 */ /* 0x000fc80000011606 */
[----:B------:R-:W-:Y:S01]  /*00f0*/  LEA.HI.SX32 R9, R6, R9, 0x1e ;  /* 0x0000000906097211 */ /* 0x000fe200078ff2ff */
[----:B-1----:R-:W-:-:S04]  /*0100*/  IMAD.WIDE R2, R7, 0x4, R2 ;  /* 0x0000000407027825 */ /* 0x002fc800078e0202 */
[----:B------:R-:W-:Y:S02]  /*0110*/  IMAD R9, R9, -0x15, R0 ;  /* 0xffffffeb09097824 */ /* 0x000fe400078e0200 */
[----:B------:R-:W-:Y:S02]  /*0120*/  IMAD.MOV.U32 R0, RZ, RZ, RZ ;  /* 0x000000ffff007224 */ /* 0x000fe400078e00ff */
[----:B------:R-:W-:Y:S02]  /*0130*/  IMAD.MOV.U32 R7, RZ, RZ, RZ ;  /* 0x000000ffff077224 */ /* 0x000fe400078e00ff */
[----:B--2---:R-:W-:Y:S02]  /*0140*/  IMAD.WIDE R4, R9, 0x4, R4 ;  /* 0x0000000409047825 */ /* 0x004fe400078e0204 */
[----:B------:R-:W2:Y:S04]  /*0150*/  @!P0 LDG.E R0, desc[UR4][R2.64] ;  /* 0x0000000402008981 */ /* 0x000ea8000c1e1900 */
[----:B------:R-:W2:Y:S02]  /*0160*/  @!P0 LDG.E.EL R7, desc[UR4][R4.64] ;  /* 0x0000000404078981 */ /* 0x000ea4000c2e1900 */
[----:B--2---:R-:W-:Y:S01]  /*0170*/  FADD R7, R7, R0 ;  /* 0x0000000007077221 */ /* 0x004fe20000000000 */
[----:B------:R-:W-:Y:S06]  /*0180*/  @P0 EXIT ;  /* 0x000000000000094d */ /* 0x000fec0003800000 */
[----:B------:R-:W-:Y:S01]  /*0190*/  STG.E desc[UR4][R2.64], R7 ;  /* 0x0000000702007986 */ /* 0x000fe2000c101904 */
[----:B------:R-:W-:Y:S05]  /*01a0*/  EXIT ;  /* 0x000000000000794d */ /* 0x000fea0003800000 */
.L_x_0:
[----:B------:R-:W-:-:S00]  /*01b0*/  BRA `(.L_x_0) ;  /* 0xfffffffc00fc7947 */ /* 0x000fc0000383ffff */
[----:B------:R-:W-:-:S00]  /*01c0*/  NOP ;  /* 0x0000000000007918 */ /* 0x000fc00000000000 */
        /* <DEDUP_REMOVED lines=11> */
.L_x_1:


//--------------------- .nv.constant0.triton_poi_fused_convolution_10 --------------------------
	.section	.nv.constant0.triton_poi_fused_convolution_10,"a",@progbits
	.sectionflags	@""
	.align	4
.nv.constant0.triton_poi_fused_convolution_10:
	.zero		548
